//
// Generated by NVIDIA NVVM Compiler
//
// Compiler Build ID: CL-36424714
// Cuda compilation tools, release 13.0, V13.0.88
// Based on NVVM 20.0.0
//

.version 9.0
.target sm_100
.address_size 64

	// .globl	_Z8MykernelPi
.extern .func  (.param .b32 func_retval0) vprintf
(
	.param .b64 vprintf_param_0,
	.param .b64 vprintf_param_1
)
;
.global .align 1 .b8 $str[27] = {10, 32, 99, 111, 117, 110, 116, 101, 114, 32, 102, 114, 111, 109, 32, 100, 101, 118, 105, 99, 101, 32, 61, 32, 37, 100};

.visible .entry _Z8MykernelPi(
	.param .u64 .ptr .align 1 _Z8MykernelPi_param_0
)
{
	.local .align 8 .b8 	__local_depot0[8];
	.reg .b64 	%SP;
	.reg .b64 	%SPL;
	.reg .b32 	%r<5>;
	.reg .b64 	%rd<7>;

	mov.u64 	%SPL, __local_depot0;
	cvta.local.u64 	%SP, %SPL;
	ld.param.u64 	%rd1, [_Z8MykernelPi_param_0];
	cvta.to.global.u64 	%rd2, %rd1;
	add.u64 	%rd3, %SP, 0;
	add.u64 	%rd4, %SPL, 0;
	ld.global.u32 	%r1, [%rd2];
	add.s32 	%r2, %r1, 1;
	st.global.u32 	[%rd2], %r2;
	st.local.u32 	[%rd4], %r2;
	mov.u64 	%rd5, $str;
	cvta.global.u64 	%rd6, %rd5;
	{ // callseq 0, 0
	.param .b64 param0;
	st.param.b64 	[param0], %rd6;
	.param .b64 param1;
	st.param.b64 	[param1], %rd3;
	.param .b32 retval0;
	call.uni (retval0), 
	vprintf, 
	(
	param0, 
	param1
	);
	ld.param.b32 	%r3, [retval0];
	} // callseq 0
	ret;

}


// ===== COMPILED SASS (sm_100) =====

	.target	sm_100

	.elftype	@"ET_EXEC"


//--------------------- .note.nv.tkinfo           --------------------------
	.section	.note.nv.tkinfo,"",@"SHT_NOTE"
	.sectionflags	@"SHF_NOTE_NV_TKINFO"
	.tkinfo
        /*0018*/ 	.word	0x00000002
        /*0030*/ 	.string	""
        /*0030*/ 	.string	"ptxas"
        /*0030*/ 	.string	"Cuda compilation tools, release 13.0, V13.0.88"
        /*0030*/ 	.string	"Build cuda_13.0.r13.0/compiler.36424714_0"
        /*0030*/ 	.string	"-arch sm_100 -m 64 "



//--------------------- .note.nv.cuinfo           --------------------------
	.section	.note.nv.cuinfo,"",@"SHT_NOTE"
	.sectionflags	@"SHF_NOTE_NV_CUINFO"
        /*0018*/ 	.short	0x0002
        /*001a*/ 	.short	0x0064
        /*001c*/ 	.short	0x0082
	.zero		2


//--------------------- .nv.info                  --------------------------
	.section	.nv.info,"",@"SHT_CUDA_INFO"
	.align	4


	//----- nvinfo : EIATTR_REGCOUNT
	.align		4
        /*0000*/ 	.byte	0x04, 0x2f
        /*0002*/ 	.short	(.L_2 - .L_1)
	.align		4
.L_1:
        /*0004*/ 	.word	index@(_Z8MykernelPi)
        /*0008*/ 	.word	0x00000018


	//----- nvinfo : EIATTR_FRAME_SIZE
	.align		4
.L_2:
        /*000c*/ 	.byte	0x04, 0x11
        /*000e*/ 	.short	(.L_4 - .L_3)
	.align		4
.L_3:
        /*0010*/ 	.word	index@(_Z8MykernelPi)
        /*0014*/ 	.word	0x00000008


	//----- nvinfo : EIATTR_MIN_STACK_SIZE
	.align		4
.L_4:
        /*0018*/ 	.byte	0x04, 0x12
        /*001a*/ 	.short	(.L_6 - .L_5)
	.align		4
.L_5:
        /*001c*/ 	.word	index@(_Z8MykernelPi)
        /*0020*/ 	.word	0x00000008
.L_6:


//--------------------- .nv.compat                --------------------------
	.section	.nv.compat,"",@"SHT_CUDA_COMPAT_INFO"
	.align	4
        /*0000*/ 	.byte	0x02, 0x09, 0x00, 0x00, 0x02, 0x02, 0x01, 0x00, 0x02, 0x05, 0x05, 0x00, 0x03, 0x07, 0x01, 0x01
        /*0010*/ 	.byte	0x02, 0x03, 0x00, 0x00, 0x02, 0x06, 0x01, 0x00, 0x04, 0x0b, 0x08, 0x00, 0x09, 0x00, 0x00, 0x00
        /*0020*/ 	.byte	0x00, 0x00, 0x00, 0x00


//--------------------- .nv.info._Z8MykernelPi    --------------------------
	.section	.nv.info._Z8MykernelPi,"",@"SHT_CUDA_INFO"
	.sectionflags	@""
	.align	4


	//----- nvinfo : EIATTR_CUDA_API_VERSION
	.align		4
        /*0000*/ 	.byte	0x04, 0x37
        /*0002*/ 	.short	(.L_8 - .L_7)
.L_7:
        /*0004*/ 	.word	0x00000082


	//----- nvinfo : EIATTR_KPARAM_INFO
	.align		4
.L_8:
        /*0008*/ 	.byte	0x04, 0x17
        /*000a*/ 	.short	(.L_10 - .L_9)
.L_9:
        /*000c*/ 	.word	0x00000000
        /*0010*/ 	.short	0x0000
        /*0012*/ 	.short	0x0000
        /*0014*/ 	.byte	0x00, 0xf5, 0x21, 0x00


	//----- nvinfo : EIATTR_SPARSE_MMA_MASK
	.align		4
.L_10:
        /*0018*/ 	.byte	0x03, 0x50
        /*001a*/ 	.short	0x0000


	//----- nvinfo : EIATTR_MAXREG_COUNT
	.align		4
        /*001c*/ 	.byte	0x03, 0x1b
        /*001e*/ 	.short	0x00ff


	//----- nvinfo : EIATTR_EXTERNS
	.align		4
        /*0020*/ 	.byte	0x04, 0x0f
        /*0022*/ 	.short	(.L_12 - .L_11)


	//   ....[0]....
	.align		4
.L_11:
        /*0024*/ 	.word	index@(vprintf)


	//----- nvinfo : EIATTR_MERCURY_ISA_VERSION
	.align		4
.L_12:
        /*0028*/ 	.byte	0x03, 0x5f
        /*002a*/ 	.short	0x0101


	//----- nvinfo : EIATTR_VRC_CTA_INIT_COUNT
	.align		4
        /*002c*/ 	.byte	0x02, 0x4a
	.zero		1
	.zero		1


	//----- nvinfo : EIATTR_SYSCALL_OFFSETS
	.align		4
        /*0030*/ 	.byte	0x04, 0x46
        /*0032*/ 	.short	(.L_14 - .L_13)


	//   ....[0]....
.L_13:
        /*0034*/ 	.word	0x00000120


	//----- nvinfo : EIATTR_EXIT_INSTR_OFFSETS
	.align		4
.L_14:
        /*0038*/ 	.byte	0x04, 0x1c
        /*003a*/ 	.short	(.L_16 - .L_15)


	//   ....[0]....
.L_15:
        /*003c*/ 	.word	0x00000130


	//----- nvinfo : EIATTR_CBANK_PARAM_SIZE
	.align		4
.L_16:
        /*0040*/ 	.byte	0x03, 0x19
        /*0042*/ 	.short	0x0008


	//----- nvinfo : EIATTR_PARAM_CBANK
	.align		4
        /*0044*/ 	.byte	0x04, 0x0a
        /*0046*/ 	.short	(.L_18 - .L_17)
	.align		4
.L_17:
        /*0048*/ 	.word	index@(.nv.constant0._Z8MykernelPi)
        /*004c*/ 	.short	0x0380
        /*004e*/ 	.short	0x0008


	//----- nvinfo : EIATTR_SW_WAR
	.align		4
.L_18:
        /*0050*/ 	.byte	0x04, 0x36
        /*0052*/ 	.short	(.L_20 - .L_19)
.L_19:
        /*0054*/ 	.word	0x00000008
.L_20:


//--------------------- .nv.callgraph             --------------------------
	.section	.nv.callgraph,"",@"SHT_CUDA_CALLGRAPH"
	.align	4
	.sectionentsize	8
	.align		4
        /*0000*/ 	.word	0x00000000
	.align		4
        /*0004*/ 	.word	0xffffffff
	.align		4
        /*0008*/ 	.word	index@(_Z8MykernelPi)
	.align		4
        /*000c*/ 	.word	index@(vprintf)
	.align		4
        /*0010*/ 	.word	0x00000000
	.align		4
        /*0014*/ 	.word	0xfffffffe
	.align		4
        /*0018*/ 	.word	0x00000000
	.align		4
        /*001c*/ 	.word	0xfffffffd
	.align		4
        /*0020*/ 	.word	0x00000000
	.align		4
        /*0024*/ 	.word	0xfffffffc


//--------------------- .nv.constant4             --------------------------
	.section	.nv.constant4,"a",@progbits
	.align	8
	.align		8
.nv.constant4:
        /*0000*/ 	.dword	vprintf
	.align		8
        /*0008*/ 	.dword	$str


//--------------------- .text._Z8MykernelPi       --------------------------
	.section	.text._Z8MykernelPi,"ax",@progbits
	.align	128
        .global         _Z8MykernelPi
        .type           _Z8MykernelPi,@function
        .size           _Z8MykernelPi,(.L_x_2 - _Z8MykernelPi)
        .other          _Z8MykernelPi,@"STO_CUDA_ENTRY STV_DEFAULT"
_Z8MykernelPi:
.text._Z8MykernelPi:
[----:B------:R-:W0:Y:S08]  /*0000*/  LDC R1, c[0x0][0x37c] ;  /* 0x0000df00ff017b82 */ /* 0x000e300000000800 */
[----:B------:R-:W1:Y:S01]  /*0010*/  LDC.64 R2, c[0x0][0x380] ;  /* 0x0000e000ff027b82 */ /* 0x000e620000000a00 */
[----:B------:R-:W1:Y:S01]  /*0020*/  LDCU.64 UR4, c[0x0][0x358] ;  /* 0x00006b00ff0477ac */ /* 0x000e620008000a00 */
[----:B0-----:R-:W-:Y:S01]  /*0030*/  VIADD R1, R1, 0xfffffff8 ;  /* 0xfffffff801017836 */ /* 0x001fe20000000000 */
[----:B------:R-:W0:Y:S01]  /*0040*/  LDCU UR6, c[0x0][0x2f8] ;  /* 0x00005f00ff0677ac */ /* 0x000e220008000800 */
[----:B------:R-:W2:Y:S01]  /*0050*/  LDCU.64 UR8, c[0x4][0x8] ;  /* 0x01000100ff0877ac */ /* 0x000ea20008000a00 */
[----:B-1----:R-:W3:Y:S01]  /*0060*/  LDG.E R0, desc[UR4][R2.64] ;  /* 0x0000000402007981 */ /* 0x002ee2000c1e1900 */
[----:B------:R-:W-:-:S02]  /*0070*/  MOV R8, 0x0 ;  /* 0x0000000000087802 */ /* 0x000fc40000000f00 */
[----:B0-----:R-:W-:Y:S01]  /*0080*/  IADD3 R6, P0, PT, R1, UR6, RZ ;  /* 0x0000000601067c10 */ /* 0x001fe2000ff1e0ff */
[----:B--2---:R-:W-:Y:S01]  /*0090*/  IMAD.U32 R5, RZ, RZ, UR9 ;  /* 0x00000009ff057e24 */ /* 0x004fe2000f8e00ff */
[----:B------:R-:W-:Y:S02]  /*00a0*/  MOV R4, UR8 ;  /* 0x0000000800047c02 */ /* 0x000fe40008000f00 */
[----:B------:R-:W0:Y:S01]  /*00b0*/  LDC.64 R8, c[0x4][R8] ;  /* 0x0100000008087b82 */ /* 0x000e220000000a00 */
[----:B---3--:R-:W-:-:S05]  /*00c0*/  VIADD R0, R0, 0x1 ;  /* 0x0000000100007836 */ /* 0x008fca0000000000 */
[----:B------:R1:W-:Y:S04]  /*00d0*/  STL [R1], R0 ;  /* 0x0000000001007387 */ /* 0x0003e80000100800 */
[----:B------:R1:W-:Y:S01]  /*00e0*/  STG.E desc[UR4][R2.64], R0 ;  /* 0x0000000002007986 */ /* 0x0003e2000c101904 */
[----:B------:R-:W2:Y:S02]  /*00f0*/  LDCU UR4, c[0x0][0x2fc] ;  /* 0x00005f80ff0477ac */ /* 0x000ea40008000800 */
[----:B012---:R-:W-:-:S07]  /*0100*/  IADD3.X R7, PT, PT, RZ, UR4, RZ, P0, !PT ;  /* 0x00000004ff077c10 */ /* 0x007fce00087fe4ff */
[----:B------:R-:W-:-:S07]  /*0110*/  LEPC R20, `(.L_x_0) ;  /* 0x000000001014794e */ /* 0x000fce0000000000 */
[----:B------:R-:W-:Y:S05]  /*0120*/  CALL.ABS.NOINC R8 ;  /* 0x0000000008007343 */ /* 0x000fea0003c00000 */
.L_x_0:
[----:B------:R-:W-:Y:S05]  /*0130*/  EXIT ;  /* 0x000000000000794d */ /* 0x000fea0003800000 */
.L_x_1:
[----:B------:R-:W-:-:S00]  /*0140*/  BRA `(.L_x_1) ;  /* 0xfffffffc00fc7947 */ /* 0x000fc0000383ffff */
[----:B------:R-:W-:-:S00]  /*0150*/  NOP ;  /* 0x0000000000007918 */ /* 0x000fc00000000000 */
        /* <DEDUP_REMOVED lines=10> */
.L_x_2:


//--------------------- .nv.global.init           --------------------------
	.section	.nv.global.init,"aw",@progbits
.nv.global.init:
	.type		$str,@object
	.size		$str,(.L_0 - $str)
$str:
        /*0000*/ 	.byte	0x0a, 0x20, 0x63, 0x6f, 0x75, 0x6e, 0x74, 0x65, 0x72, 0x20, 0x66, 0x72, 0x6f, 0x6d, 0x20, 0x64
        /*0010*/ 	.byte	0x65, 0x76, 0x69, 0x63, 0x65, 0x20, 0x3d, 0x20, 0x25, 0x64, 0x00
.L_0:


//--------------------- .nv.shared.reserved.0     --------------------------
	.section	.nv.shared.reserved.0,"aw",@nobits
	.weak		__nv_reservedSMEM_offset_0_alias
	.size		__nv_reservedSMEM_offset_0_alias, 0, 64
	.other		__nv_reservedSMEM_offset_0_alias,@"STO_CUDA_RESERVED_SHARED STV_DEFAULT"
__nv_reservedSMEM_offset_0_alias:
	.zero		0
	.zero		64


//--------------------- .nv.constant0._Z8MykernelPi --------------------------
	.section	.nv.constant0._Z8MykernelPi,"a",@progbits
	.sectionflags	@""
	.align	4
.nv.constant0._Z8MykernelPi:
	.zero		904


//--------------------- SYMBOLS --------------------------

	.type		.nv.reservedSmem.offset0,@object
	.size		.nv.reservedSmem.offset0,0x4
	.type		vprintf,@function
